//
// Generated by NVIDIA NVVM Compiler
//
// Compiler Build ID: CL-36424714
// Cuda compilation tools, release 13.0, V13.0.88
// Based on NVVM 20.0.0
//

.version 9.0
.target sm_100
.address_size 64

	// .globl	_Z13laplacian_GPUPdS_ddii

.visible .entry _Z13laplacian_GPUPdS_ddii(
	.param .u64 .ptr .align 1 _Z13laplacian_GPUPdS_ddii_param_0,
	.param .u64 .ptr .align 1 _Z13laplacian_GPUPdS_ddii_param_1,
	.param .f64 _Z13laplacian_GPUPdS_ddii_param_2,
	.param .f64 _Z13laplacian_GPUPdS_ddii_param_3,
	.param .u32 _Z13laplacian_GPUPdS_ddii_param_4,
	.param .u32 _Z13laplacian_GPUPdS_ddii_param_5
)
{
	.reg .pred 	%p<2>;
	.reg .b32 	%r<20>;
	.reg .b64 	%rd<18>;
	.reg .b64 	%fd<14>;

	ld.param.u64 	%rd1, [_Z13laplacian_GPUPdS_ddii_param_0];
	ld.param.u64 	%rd2, [_Z13laplacian_GPUPdS_ddii_param_1];
	ld.param.f64 	%fd1, [_Z13laplacian_GPUPdS_ddii_param_2];
	ld.param.f64 	%fd2, [_Z13laplacian_GPUPdS_ddii_param_3];
	ld.param.u32 	%r3, [_Z13laplacian_GPUPdS_ddii_param_4];
	ld.param.u32 	%r5, [_Z13laplacian_GPUPdS_ddii_param_5];
	mov.u32 	%r6, %ctaid.x;
	mov.u32 	%r7, %ntid.x;
	mov.u32 	%r8, %tid.x;
	mad.lo.s32 	%r1, %r6, %r7, %r8;
	mov.u32 	%r9, %ctaid.y;
	mov.u32 	%r10, %ntid.y;
	mov.u32 	%r11, %tid.y;
	mad.lo.s32 	%r12, %r9, %r10, %r11;
	max.s32 	%r13, %r1, %r12;
	setp.ge.s32 	%p1, %r13, %r5;
	@%p1 bra 	$L__BB0_2;
	cvta.to.global.u64 	%rd3, %rd2;
	cvta.to.global.u64 	%rd4, %rd1;
	mul.lo.s32 	%r14, %r3, %r1;
	cvt.s64.s32 	%rd5, %r14;
	cvt.u64.u32 	%rd6, %r12;
	add.s64 	%rd7, %rd5, %rd6;
	shl.b64 	%rd8, %rd7, 3;
	add.s64 	%rd9, %rd3, %rd8;
	ld.global.f64 	%fd3, [%rd9+8];
	shl.b32 	%r15, %r3, 1;
	add.s32 	%r16, %r14, %r15;
	cvt.s64.s32 	%rd10, %r16;
	add.s64 	%rd11, %rd10, %rd6;
	shl.b64 	%rd12, %rd11, 3;
	add.s64 	%rd13, %rd3, %rd12;
	ld.global.f64 	%fd4, [%rd13+8];
	add.f64 	%fd5, %fd3, %fd4;
	sub.s32 	%r17, %r16, %r3;
	add.s32 	%r18, %r17, %r12;
	mul.wide.s32 	%rd14, %r18, 8;
	add.s64 	%rd15, %rd3, %rd14;
	ld.global.f64 	%fd6, [%rd15];
	add.f64 	%fd7, %fd5, %fd6;
	ld.global.f64 	%fd8, [%rd15+16];
	add.f64 	%fd9, %fd7, %fd8;
	ld.global.f64 	%fd10, [%rd15+8];
	fma.rn.f64 	%fd11, %fd10, 0dC010000000000000, %fd9;
	mul.f64 	%fd12, %fd1, %fd2;
	div.rn.f64 	%fd13, %fd11, %fd12;
	mad.lo.s32 	%r19, %r5, %r1, %r12;
	mul.wide.s32 	%rd16, %r19, 8;
	add.s64 	%rd17, %rd4, %rd16;
	st.global.f64 	[%rd17], %fd13;
$L__BB0_2:
	ret;

}
	// .globl	_Z9YPEAX_GPUPdS_di
.visible .entry _Z9YPEAX_GPUPdS_di(
	.param .u64 .ptr .align 1 _Z9YPEAX_GPUPdS_di_param_0,
	.param .u64 .ptr .align 1 _Z9YPEAX_GPUPdS_di_param_1,
	.param .f64 _Z9YPEAX_GPUPdS_di_param_2,
	.param .u32 _Z9YPEAX_GPUPdS_di_param_3
)
{
	.reg .pred 	%p<2>;
	.reg .b32 	%r<7>;
	.reg .b64 	%rd<8>;
	.reg .b64 	%fd<5>;

	ld.param.u64 	%rd1, [_Z9YPEAX_GPUPdS_di_param_0];
	ld.param.u64 	%rd2, [_Z9YPEAX_GPUPdS_di_param_1];
	ld.param.f64 	%fd1, [_Z9YPEAX_GPUPdS_di_param_2];
	ld.param.u32 	%r2, [_Z9YPEAX_GPUPdS_di_param_3];
	mov.u32 	%r3, %ctaid.x;
	mov.u32 	%r4, %ntid.x;
	mov.u32 	%r5, %tid.x;
	mad.lo.s32 	%r1, %r3, %r4, %r5;
	mul.lo.s32 	%r6, %r2, %r2;
	setp.ge.s32 	%p1, %r1, %r6;
	@%p1 bra 	$L__BB1_2;
	cvta.to.global.u64 	%rd3, %rd2;
	cvta.to.global.u64 	%rd4, %rd1;
	mul.wide.s32 	%rd5, %r1, 8;
	add.s64 	%rd6, %rd3, %rd5;
	ld.global.f64 	%fd2, [%rd6];
	add.s64 	%rd7, %rd4, %rd5;
	ld.global.f64 	%fd3, [%rd7];
	fma.rn.f64 	%fd4, %fd1, %fd2, %fd3;
	st.global.f64 	[%rd7], %fd4;
$L__BB1_2:
	ret;

}
	// .globl	_Z10YEAYPX_GPUPdS_dii
.visible .entry _Z10YEAYPX_GPUPdS_dii(
	.param .u64 .ptr .align 1 _Z10YEAYPX_GPUPdS_dii_param_0,
	.param .u64 .ptr .align 1 _Z10YEAYPX_GPUPdS_dii_param_1,
	.param .f64 _Z10YEAYPX_GPUPdS_dii_param_2,
	.param .u32 _Z10YEAYPX_GPUPdS_dii_param_3,
	.param .u32 _Z10YEAYPX_GPUPdS_dii_param_4
)
{
	.reg .pred 	%p<2>;
	.reg .b32 	%r<16>;
	.reg .b64 	%rd<12>;
	.reg .b64 	%fd<5>;

	ld.param.u64 	%rd1, [_Z10YEAYPX_GPUPdS_dii_param_0];
	ld.param.u64 	%rd2, [_Z10YEAYPX_GPUPdS_dii_param_1];
	ld.param.f64 	%fd1, [_Z10YEAYPX_GPUPdS_dii_param_2];
	ld.param.u32 	%r3, [_Z10YEAYPX_GPUPdS_dii_param_3];
	ld.param.u32 	%r5, [_Z10YEAYPX_GPUPdS_dii_param_4];
	mov.u32 	%r6, %ctaid.x;
	mov.u32 	%r7, %ntid.x;
	mov.u32 	%r8, %tid.x;
	mad.lo.s32 	%r1, %r6, %r7, %r8;
	mov.u32 	%r9, %ctaid.y;
	mov.u32 	%r10, %ntid.y;
	mov.u32 	%r11, %tid.y;
	mad.lo.s32 	%r12, %r9, %r10, %r11;
	max.s32 	%r13, %r1, %r12;
	setp.ge.s32 	%p1, %r13, %r5;
	@%p1 bra 	$L__BB2_2;
	cvta.to.global.u64 	%rd3, %rd1;
	cvta.to.global.u64 	%rd4, %rd2;
	mad.lo.s32 	%r14, %r3, %r1, %r3;
	cvt.s64.s32 	%rd5, %r14;
	cvt.u64.u32 	%rd6, %r12;
	add.s64 	%rd7, %rd6, %rd5;
	shl.b64 	%rd8, %rd7, 3;
	add.s64 	%rd9, %rd3, %rd8;
	ld.global.f64 	%fd2, [%rd9+8];
	mad.lo.s32 	%r15, %r5, %r1, %r12;
	mul.wide.s32 	%rd10, %r15, 8;
	add.s64 	%rd11, %rd4, %rd10;
	ld.global.f64 	%fd3, [%rd11];
	fma.rn.f64 	%fd4, %fd1, %fd2, %fd3;
	st.global.f64 	[%rd9+8], %fd4;
$L__BB2_2:
	ret;

}


// ===== COMPILED SASS (sm_100) =====

	.target	sm_100

	.elftype	@"ET_EXEC"


//--------------------- .note.nv.tkinfo           --------------------------
	.section	.note.nv.tkinfo,"",@"SHT_NOTE"
	.sectionflags	@"SHF_NOTE_NV_TKINFO"
	.tkinfo
        /*0018*/ 	.word	0x00000002
        /*0030*/ 	.string	""
        /*0030*/ 	.string	"ptxas"
        /*0030*/ 	.string	"Cuda compilation tools, release 13.0, V13.0.88"
        /*0030*/ 	.string	"Build cuda_13.0.r13.0/compiler.36424714_0"
        /*0030*/ 	.string	"-arch sm_100 -m 64 "



//--------------------- .note.nv.cuinfo           --------------------------
	.section	.note.nv.cuinfo,"",@"SHT_NOTE"
	.sectionflags	@"SHF_NOTE_NV_CUINFO"
        /*0018*/ 	.short	0x0002
        /*001a*/ 	.short	0x0064
        /*001c*/ 	.short	0x0082
	.zero		2


//--------------------- .nv.info                  --------------------------
	.section	.nv.info,"",@"SHT_CUDA_INFO"
	.align	4


	//----- nvinfo : EIATTR_REGCOUNT
	.align		4
        /*0000*/ 	.byte	0x04, 0x2f
        /*0002*/ 	.short	(.L_1 - .L_0)
	.align		4
.L_0:
        /*0004*/ 	.word	index@(_Z13laplacian_GPUPdS_ddii)
        /*0008*/ 	.word	0x0000001a


	//----- nvinfo : EIATTR_FRAME_SIZE
	.align		4
.L_1:
        /*000c*/ 	.byte	0x04, 0x11
        /*000e*/ 	.short	(.L_3 - .L_2)
	.align		4
.L_2:
        /*0010*/ 	.word	index@($__internal_0_$__cuda_sm20_div_rn_f64_full)
        /*0014*/ 	.word	0x00000000


	//----- nvinfo : EIATTR_FRAME_SIZE
	.align		4
.L_3:
        /*0018*/ 	.byte	0x04, 0x11
        /*001a*/ 	.short	(.L_5 - .L_4)
	.align		4
.L_4:
        /*001c*/ 	.word	index@(_Z13laplacian_GPUPdS_ddii)
        /*0020*/ 	.word	0x00000000


	//----- nvinfo : EIATTR_REGCOUNT
	.align		4
.L_5:
        /*0024*/ 	.byte	0x04, 0x2f
        /*0026*/ 	.short	(.L_7 - .L_6)
	.align		4
.L_6:
        /*0028*/ 	.word	index@(_Z9YPEAX_GPUPdS_di)
        /*002c*/ 	.word	0x0000000a


	//----- nvinfo : EIATTR_FRAME_SIZE
	.align		4
.L_7:
        /*0030*/ 	.byte	0x04, 0x11
        /*0032*/ 	.short	(.L_9 - .L_8)
	.align		4
.L_8:
        /*0034*/ 	.word	index@(_Z9YPEAX_GPUPdS_di)
        /*0038*/ 	.word	0x00000000


	//----- nvinfo : EIATTR_REGCOUNT
	.align		4
.L_9:
        /*003c*/ 	.byte	0x04, 0x2f
        /*003e*/ 	.short	(.L_11 - .L_10)
	.align		4
.L_10:
        /*0040*/ 	.word	index@(_Z10YEAYPX_GPUPdS_dii)
        /*0044*/ 	.word	0x0000000a


	//----- nvinfo : EIATTR_FRAME_SIZE
	.align		4
.L_11:
        /*0048*/ 	.byte	0x04, 0x11
        /*004a*/ 	.short	(.L_13 - .L_12)
	.align		4
.L_12:
        /*004c*/ 	.word	index@(_Z10YEAYPX_GPUPdS_dii)
        /*0050*/ 	.word	0x00000000


	//----- nvinfo : EIATTR_MIN_STACK_SIZE
	.align		4
.L_13:
        /*0054*/ 	.byte	0x04, 0x12
        /*0056*/ 	.short	(.L_15 - .L_14)
	.align		4
.L_14:
        /*0058*/ 	.word	index@(_Z10YEAYPX_GPUPdS_dii)
        /*005c*/ 	.word	0x00000000


	//----- nvinfo : EIATTR_MIN_STACK_SIZE
	.align		4
.L_15:
        /*0060*/ 	.byte	0x04, 0x12
        /*0062*/ 	.short	(.L_17 - .L_16)
	.align		4
.L_16:
        /*0064*/ 	.word	index@(_Z9YPEAX_GPUPdS_di)
        /*0068*/ 	.word	0x00000000


	//----- nvinfo : EIATTR_MIN_STACK_SIZE
	.align		4
.L_17:
        /*006c*/ 	.byte	0x04, 0x12
        /*006e*/ 	.short	(.L_19 - .L_18)
	.align		4
.L_18:
        /*0070*/ 	.word	index@(_Z13laplacian_GPUPdS_ddii)
        /*0074*/ 	.word	0x00000000
.L_19:


//--------------------- .nv.compat                --------------------------
	.section	.nv.compat,"",@"SHT_CUDA_COMPAT_INFO"
	.align	4
        /*0000*/ 	.byte	0x02, 0x09, 0x00, 0x00, 0x02, 0x02, 0x01, 0x00, 0x02, 0x05, 0x05, 0x00, 0x03, 0x07, 0x01, 0x01
        /*0010*/ 	.byte	0x02, 0x03, 0x00, 0x00, 0x02, 0x06, 0x01, 0x00, 0x04, 0x0b, 0x08, 0x00, 0x01, 0x00, 0x00, 0x00
        /*0020*/ 	.byte	0x00, 0x00, 0x00, 0x00


//--------------------- .nv.info._Z10YEAYPX_GPUPdS_dii --------------------------
	.section	.nv.info._Z10YEAYPX_GPUPdS_dii,"",@"SHT_CUDA_INFO"
	.sectionflags	@""
	.align	4


	//----- nvinfo : EIATTR_CUDA_API_VERSION
	.align		4
        /*0000*/ 	.byte	0x04, 0x37
        /*0002*/ 	.short	(.L_21 - .L_20)
.L_20:
        /*0004*/ 	.word	0x00000082


	//----- nvinfo : EIATTR_KPARAM_INFO
	.align		4
.L_21:
        /*0008*/ 	.byte	0x04, 0x17
        /*000a*/ 	.short	(.L_23 - .L_22)
.L_22:
        /*000c*/ 	.word	0x00000000
        /*0010*/ 	.short	0x0004
        /*0012*/ 	.short	0x001c
        /*0014*/ 	.byte	0x00, 0xf0, 0x11, 0x00


	//----- nvinfo : EIATTR_KPARAM_INFO
	.align		4
.L_23:
        /*0018*/ 	.byte	0x04, 0x17
        /*001a*/ 	.short	(.L_25 - .L_24)
.L_24:
        /*001c*/ 	.word	0x00000000
        /*0020*/ 	.short	0x0003
        /*0022*/ 	.short	0x0018
        /*0024*/ 	.byte	0x00, 0xf0, 0x11, 0x00


	//----- nvinfo : EIATTR_KPARAM_INFO
	.align		4
.L_25:
        /*0028*/ 	.byte	0x04, 0x17
        /*002a*/ 	.short	(.L_27 - .L_26)
.L_26:
        /*002c*/ 	.word	0x00000000
        /*0030*/ 	.short	0x0002
        /*0032*/ 	.short	0x0010
        /*0034*/ 	.byte	0x00, 0xf0, 0x21, 0x00


	//----- nvinfo : EIATTR_KPARAM_INFO
	.align		4
.L_27:
        /*0038*/ 	.byte	0x04, 0x17
        /*003a*/ 	.short	(.L_29 - .L_28)
.L_28:
        /*003c*/ 	.word	0x00000000
        /*0040*/ 	.short	0x0001
        /*0042*/ 	.short	0x0008
        /*0044*/ 	.byte	0x00, 0xf5, 0x21, 0x00


	//----- nvinfo : EIATTR_KPARAM_INFO
	.align		4
.L_29:
        /*0048*/ 	.byte	0x04, 0x17
        /*004a*/ 	.short	(.L_31 - .L_30)
.L_30:
        /*004c*/ 	.word	0x00000000
        /*0050*/ 	.short	0x0000
        /*0052*/ 	.short	0x0000
        /*0054*/ 	.byte	0x00, 0xf5, 0x21, 0x00


	//----- nvinfo : EIATTR_SPARSE_MMA_MASK
	.align		4
.L_31:
        /*0058*/ 	.byte	0x03, 0x50
        /*005a*/ 	.short	0x0000


	//----- nvinfo : EIATTR_MAXREG_COUNT
	.align		4
        /*005c*/ 	.byte	0x03, 0x1b
        /*005e*/ 	.short	0x00ff


	//----- nvinfo : EIATTR_MERCURY_ISA_VERSION
	.align		4
        /*0060*/ 	.byte	0x03, 0x5f
        /*0062*/ 	.short	0x0101


	//----- nvinfo : EIATTR_VRC_CTA_INIT_COUNT
	.align		4
        /*0064*/ 	.byte	0x02, 0x4a
	.zero		1
	.zero		1


	//----- nvinfo : EIATTR_EXIT_INSTR_OFFSETS
	.align		4
        /*0068*/ 	.byte	0x04, 0x1c
        /*006a*/ 	.short	(.L_33 - .L_32)


	//   ....[0]....
.L_32:
        /*006c*/ 	.word	0x000000c0


	//   ....[1]....
        /*0070*/ 	.word	0x000001d0


	//----- nvinfo : EIATTR_CBANK_PARAM_SIZE
	.align		4
.L_33:
        /*0074*/ 	.byte	0x03, 0x19
        /*0076*/ 	.short	0x0020


	//----- nvinfo : EIATTR_PARAM_CBANK
	.align		4
        /*0078*/ 	.byte	0x04, 0x0a
        /*007a*/ 	.short	(.L_35 - .L_34)
	.align		4
.L_34:
        /*007c*/ 	.word	index@(.nv.constant0._Z10YEAYPX_GPUPdS_dii)
        /*0080*/ 	.short	0x0380
        /*0082*/ 	.short	0x0020


	//----- nvinfo : EIATTR_SW_WAR
	.align		4
.L_35:
        /*0084*/ 	.byte	0x04, 0x36
        /*0086*/ 	.short	(.L_37 - .L_36)
.L_36:
        /*0088*/ 	.word	0x00000008
.L_37:


//--------------------- .nv.info._Z9YPEAX_GPUPdS_di --------------------------
	.section	.nv.info._Z9YPEAX_GPUPdS_di,"",@"SHT_CUDA_INFO"
	.sectionflags	@""
	.align	4


	//----- nvinfo : EIATTR_CUDA_API_VERSION
	.align		4
        /*0000*/ 	.byte	0x04, 0x37
        /*0002*/ 	.short	(.L_39 - .L_38)
.L_38:
        /*0004*/ 	.word	0x00000082


	//----- nvinfo : EIATTR_KPARAM_INFO
	.align		4
.L_39:
        /*0008*/ 	.byte	0x04, 0x17
        /*000a*/ 	.short	(.L_41 - .L_40)
.L_40:
        /*000c*/ 	.word	0x00000000
        /*0010*/ 	.short	0x0003
        /*0012*/ 	.short	0x0018
        /*0014*/ 	.byte	0x00, 0xf0, 0x11, 0x00


	//----- nvinfo : EIATTR_KPARAM_INFO
	.align		4
.L_41:
        /*0018*/ 	.byte	0x04, 0x17
        /*001a*/ 	.short	(.L_43 - .L_42)
.L_42:
        /*001c*/ 	.word	0x00000000
        /*0020*/ 	.short	0x0002
        /*0022*/ 	.short	0x0010
        /*0024*/ 	.byte	0x00, 0xf0, 0x21, 0x00


	//----- nvinfo : EIATTR_KPARAM_INFO
	.align		4
.L_43:
        /*0028*/ 	.byte	0x04, 0x17
        /*002a*/ 	.short	(.L_45 - .L_44)
.L_44:
        /*002c*/ 	.word	0x00000000
        /*0030*/ 	.short	0x0001
        /*0032*/ 	.short	0x0008
        /*0034*/ 	.byte	0x00, 0xf5, 0x21, 0x00


	//----- nvinfo : EIATTR_KPARAM_INFO
	.align		4
.L_45:
        /*0038*/ 	.byte	0x04, 0x17
        /*003a*/ 	.short	(.L_47 - .L_46)
.L_46:
        /*003c*/ 	.word	0x00000000
        /*0040*/ 	.short	0x0000
        /*0042*/ 	.short	0x0000
        /*0044*/ 	.byte	0x00, 0xf5, 0x21, 0x00


	//----- nvinfo : EIATTR_SPARSE_MMA_MASK
	.align		4
.L_47:
        /*0048*/ 	.byte	0x03, 0x50
        /*004a*/ 	.short	0x0000


	//----- nvinfo : EIATTR_MAXREG_COUNT
	.align		4
        /*004c*/ 	.byte	0x03, 0x1b
        /*004e*/ 	.short	0x00ff


	//----- nvinfo : EIATTR_MERCURY_ISA_VERSION
	.align		4
        /*0050*/ 	.byte	0x03, 0x5f
        /*0052*/ 	.short	0x0101


	//----- nvinfo : EIATTR_VRC_CTA_INIT_COUNT
	.align		4
        /*0054*/ 	.byte	0x02, 0x4a
	.zero		1
	.zero		1


	//----- nvinfo : EIATTR_EXIT_INSTR_OFFSETS
	.align		4
        /*0058*/ 	.byte	0x04, 0x1c
        /*005a*/ 	.short	(.L_49 - .L_48)


	//   ....[0]....
.L_48:
        /*005c*/ 	.word	0x00000080


	//   ....[1]....
        /*0060*/ 	.word	0x00000130


	//----- nvinfo : EIATTR_CBANK_PARAM_SIZE
	.align		4
.L_49:
        /*0064*/ 	.byte	0x03, 0x19
        /*0066*/ 	.short	0x001c


	//----- nvinfo : EIATTR_PARAM_CBANK
	.align		4
        /*0068*/ 	.byte	0x04, 0x0a
        /*006a*/ 	.short	(.L_51 - .L_50)
	.align		4
.L_50:
        /*006c*/ 	.word	index@(.nv.constant0._Z9YPEAX_GPUPdS_di)
        /*0070*/ 	.short	0x0380
        /*0072*/ 	.short	0x001c


	//----- nvinfo : EIATTR_SW_WAR
	.align		4
.L_51:
        /*0074*/ 	.byte	0x04, 0x36
        /*0076*/ 	.short	(.L_53 - .L_52)
.L_52:
        /*0078*/ 	.word	0x00000008
.L_53:


//--------------------- .nv.info._Z13laplacian_GPUPdS_ddii --------------------------
	.section	.nv.info._Z13laplacian_GPUPdS_ddii,"",@"SHT_CUDA_INFO"
	.sectionflags	@""
	.align	4


	//----- nvinfo : EIATTR_CUDA_API_VERSION
	.align		4
        /*0000*/ 	.byte	0x04, 0x37
        /*0002*/ 	.short	(.L_55 - .L_54)
.L_54:
        /*0004*/ 	.word	0x00000082


	//----- nvinfo : EIATTR_KPARAM_INFO
	.align		4
.L_55:
        /*0008*/ 	.byte	0x04, 0x17
        /*000a*/ 	.short	(.L_57 - .L_56)
.L_56:
        /*000c*/ 	.word	0x00000000
        /*0010*/ 	.short	0x0005
        /*0012*/ 	.short	0x0024
        /*0014*/ 	.byte	0x00, 0xf0, 0x11, 0x00


	//----- nvinfo : EIATTR_KPARAM_INFO
	.align		4
.L_57:
        /*0018*/ 	.byte	0x04, 0x17
        /*001a*/ 	.short	(.L_59 - .L_58)
.L_58:
        /*001c*/ 	.word	0x00000000
        /*0020*/ 	.short	0x0004
        /*0022*/ 	.short	0x0020
        /*0024*/ 	.byte	0x00, 0xf0, 0x11, 0x00


	//----- nvinfo : EIATTR_KPARAM_INFO
	.align		4
.L_59:
        /*0028*/ 	.byte	0x04, 0x17
        /*002a*/ 	.short	(.L_61 - .L_60)
.L_60:
        /*002c*/ 	.word	0x00000000
        /*0030*/ 	.short	0x0003
        /*0032*/ 	.short	0x0018
        /*0034*/ 	.byte	0x00, 0xf0, 0x21, 0x00


	//----- nvinfo : EIATTR_KPARAM_INFO
	.align		4
.L_61:
        /*0038*/ 	.byte	0x04, 0x17
        /*003a*/ 	.short	(.L_63 - .L_62)
.L_62:
        /*003c*/ 	.word	0x00000000
        /*0040*/ 	.short	0x0002
        /*0042*/ 	.short	0x0010
        /*0044*/ 	.byte	0x00, 0xf0, 0x21, 0x00


	//----- nvinfo : EIATTR_KPARAM_INFO
	.align		4
.L_63:
        /*0048*/ 	.byte	0x04, 0x17
        /*004a*/ 	.short	(.L_65 - .L_64)
.L_64:
        /*004c*/ 	.word	0x00000000
        /*0050*/ 	.short	0x0001
        /*0052*/ 	.short	0x0008
        /*0054*/ 	.byte	0x00, 0xf5, 0x21, 0x00


	//----- nvinfo : EIATTR_KPARAM_INFO
	.align		4
.L_65:
        /*0058*/ 	.byte	0x04, 0x17
        /*005a*/ 	.short	(.L_67 - .L_66)
.L_66:
        /*005c*/ 	.word	0x00000000
        /*0060*/ 	.short	0x0000
        /*0062*/ 	.short	0x0000
        /*0064*/ 	.byte	0x00, 0xf5, 0x21, 0x00


	//----- nvinfo : EIATTR_SPARSE_MMA_MASK
	.align		4
.L_67:
        /*0068*/ 	.byte	0x03, 0x50
        /*006a*/ 	.short	0x0000


	//----- nvinfo : EIATTR_MAXREG_COUNT
	.align		4
        /*006c*/ 	.byte	0x03, 0x1b
        /*006e*/ 	.short	0x00ff


	//----- nvinfo : EIATTR_MERCURY_ISA_VERSION
	.align		4
        /*0070*/ 	.byte	0x03, 0x5f
        /*0072*/ 	.short	0x0101


	//----- nvinfo : EIATTR_VRC_CTA_INIT_COUNT
	.align		4
        /*0074*/ 	.byte	0x02, 0x4a
	.zero		1
	.zero		1


	//----- nvinfo : EIATTR_EXIT_INSTR_OFFSETS
	.align		4
        /*0078*/ 	.byte	0x04, 0x1c
        /*007a*/ 	.short	(.L_69 - .L_68)


	//   ....[0]....
.L_68:
        /*007c*/ 	.word	0x000000c0


	//   ....[1]....
        /*0080*/ 	.word	0x00000420


	//----- nvinfo : EIATTR_CRS_STACK_SIZE
	.align		4
.L_69:
        /*0084*/ 	.byte	0x04, 0x1e
        /*0086*/ 	.short	(.L_71 - .L_70)
.L_70:
        /*0088*/ 	.word	0x00000000


	//----- nvinfo : EIATTR_CBANK_PARAM_SIZE
	.align		4
.L_71:
        /*008c*/ 	.byte	0x03, 0x19
        /*008e*/ 	.short	0x0028


	//----- nvinfo : EIATTR_PARAM_CBANK
	.align		4
        /*0090*/ 	.byte	0x04, 0x0a
        /*0092*/ 	.short	(.L_73 - .L_72)
	.align		4
.L_72:
        /*0094*/ 	.word	index@(.nv.constant0._Z13laplacian_GPUPdS_ddii)
        /*0098*/ 	.short	0x0380
        /*009a*/ 	.short	0x0028


	//----- nvinfo : EIATTR_SW_WAR
	.align		4
.L_73:
        /*009c*/ 	.byte	0x04, 0x36
        /*009e*/ 	.short	(.L_75 - .L_74)
.L_74:
        /*00a0*/ 	.word	0x00000008
.L_75:


//--------------------- .nv.callgraph             --------------------------
	.section	.nv.callgraph,"",@"SHT_CUDA_CALLGRAPH"
	.align	4
	.sectionentsize	8
	.align		4
        /*0000*/ 	.word	0x00000000
	.align		4
        /*0004*/ 	.word	0xffffffff
	.align		4
        /*0008*/ 	.word	0x00000000
	.align		4
        /*000c*/ 	.word	0xfffffffe
	.align		4
        /*0010*/ 	.word	0x00000000
	.align		4
        /*0014*/ 	.word	0xfffffffd
	.align		4
        /*0018*/ 	.word	0x00000000
	.align		4
        /*001c*/ 	.word	0xfffffffc


//--------------------- .text._Z10YEAYPX_GPUPdS_dii --------------------------
	.section	.text._Z10YEAYPX_GPUPdS_dii,"ax",@progbits
	.align	128
        .global         _Z10YEAYPX_GPUPdS_dii
        .type           _Z10YEAYPX_GPUPdS_dii,@function
        .size           _Z10YEAYPX_GPUPdS_dii,(.L_x_11 - _Z10YEAYPX_GPUPdS_dii)
        .other          _Z10YEAYPX_GPUPdS_dii,@"STO_CUDA_ENTRY STV_DEFAULT"
_Z10YEAYPX_GPUPdS_dii:
.text._Z10YEAYPX_GPUPdS_dii:
[----:B------:R-:W-:Y:S01]  /*0000*/  LDC R1, c[0x0][0x37c] ;  /* 0x0000df00ff017b82 */ /* 0x000fe20000000800 */
[----:B------:R-:W0:Y:S07]  /*0010*/  S2R R3, SR_TID.X ;  /* 0x0000000000037919 */ /* 0x000e2e0000002100 */
[----:B------:R-:W0:Y:S01]  /*0020*/  S2UR UR4, SR_CTAID.X ;  /* 0x00000000000479c3 */ /* 0x000e220000002500 */
[----:B------:R-:W1:Y:S01]  /*0030*/  LDCU UR6, c[0x0][0x39c] ;  /* 0x00007380ff0677ac */ /* 0x000e620008000800 */
[----:B------:R-:W2:Y:S06]  /*0040*/  S2R R5, SR_TID.Y ;  /* 0x0000000000057919 */ /* 0x000eac0000002200 */
[----:B------:R-:W0:Y:S08]  /*0050*/  LDC R0, c[0x0][0x360] ;  /* 0x0000d800ff007b82 */ /* 0x000e300000000800 */
[----:B------:R-:W2:Y:S08]  /*0060*/  S2UR UR5, SR_CTAID.Y ;  /* 0x00000000000579c3 */ /* 0x000eb00000002600 */
[----:B------:R-:W2:Y:S01]  /*0070*/  LDC R2, c[0x0][0x364] ;  /* 0x0000d900ff027b82 */ /* 0x000ea20000000800 */
[----:B0-----:R-:W-:-:S02]  /*0080*/  IMAD R0, R0, UR4, R3 ;  /* 0x0000000400007c24 */ /* 0x001fc4000f8e0203 */
[----:B--2---:R-:W-:-:S05]  /*0090*/  IMAD R3, R2, UR5, R5 ;  /* 0x0000000502037c24 */ /* 0x004fca000f8e0205 */
[----:B------:R-:W-:-:S04]  /*00a0*/  VIMNMX R2, PT, PT, R0, R3, !PT ;  /* 0x0000000300027248 */ /* 0x000fc80007fe0100 */
[----:B-1----:R-:W-:-:S13]  /*00b0*/  ISETP.GE.AND P0, PT, R2, UR6, PT ;  /* 0x0000000602007c0c */ /* 0x002fda000bf06270 */
[----:B------:R-:W-:Y:S05]  /*00c0*/  @P0 EXIT ;  /* 0x000000000000094d */ /* 0x000fea0003800000 */
[----:B------:R-:W0:Y:S01]  /*00d0*/  LDC R5, c[0x0][0x398] ;  /* 0x0000e600ff057b82 */ /* 0x000e220000000800 */
[----:B------:R-:W1:Y:S01]  /*00e0*/  LDCU.64 UR8, c[0x0][0x380] ;  /* 0x00007000ff0877ac */ /* 0x000e620008000a00 */
[----:B------:R-:W2:Y:S06]  /*00f0*/  LDCU.64 UR4, c[0x0][0x358] ;  /* 0x00006b00ff0477ac */ /* 0x000eac0008000a00 */
[----:B------:R-:W3:Y:S01]  /*0100*/  LDC.64 R6, c[0x0][0x388] ;  /* 0x0000e200ff067b82 */ /* 0x000ee20000000a00 */
[----:B0-----:R-:W-:-:S05]  /*0110*/  IMAD R2, R0, R5, R5 ;  /* 0x0000000500027224 */ /* 0x001fca00078e0205 */
[----:B------:R-:W-:Y:S01]  /*0120*/  IADD3 R4, P0, PT, R3, R2, RZ ;  /* 0x0000000203047210 */ /* 0x000fe20007f1e0ff */
[----:B------:R-:W-:-:S03]  /*0130*/  IMAD R3, R0, UR6, R3 ;  /* 0x0000000600037c24 */ /* 0x000fc6000f8e0203 */
[----:B------:R-:W-:Y:S01]  /*0140*/  LEA.HI.X.SX32 R5, R2, RZ, 0x1, P0 ;  /* 0x000000ff02057211 */ /* 0x000fe200000f0eff */
[----:B---3--:R-:W-:Y:S01]  /*0150*/  IMAD.WIDE R6, R3, 0x8, R6 ;  /* 0x0000000803067825 */ /* 0x008fe200078e0206 */
[----:B-1----:R-:W-:-:S04]  /*0160*/  LEA R2, P0, R4, UR8, 0x3 ;  /* 0x0000000804027c11 */ /* 0x002fc8000f8018ff */
[----:B------:R-:W-:Y:S01]  /*0170*/  LEA.HI.X R3, R4, UR9, R5, 0x3, P0 ;  /* 0x0000000904037c11 */ /* 0x000fe200080f1c05 */
[----:B--2---:R-:W2:Y:S01]  /*0180*/  LDG.E.64 R6, desc[UR4][R6.64] ;  /* 0x0000000406067981 */ /* 0x004ea2000c1e1b00 */
[----:B------:R-:W2:Y:S03]  /*0190*/  LDCU.64 UR8, c[0x0][0x390] ;  /* 0x00007200ff0877ac */ /* 0x000ea60008000a00 */
[----:B------:R-:W2:Y:S02]  /*01a0*/  LDG.E.64 R4, desc[UR4][R2.64+0x8] ;  /* 0x0000080402047981 */ /* 0x000ea4000c1e1b00 */
[----:B--2---:R-:W-:-:S07]  /*01b0*/  DFMA R4, R4, UR8, R6 ;  /* 0x0000000804047c2b */ /* 0x004fce0008000006 */
[----:B------:R-:W-:Y:S01]  /*01c0*/  STG.E.64 desc[UR4][R2.64+0x8], R4 ;  /* 0x0000080402007986 */ /* 0x000fe2000c101b04 */
[----:B------:R-:W-:Y:S05]  /*01d0*/  EXIT ;  /* 0x000000000000794d */ /* 0x000fea0003800000 */
.L_x_0:
[----:B------:R-:W-:-:S00]  /*01e0*/  BRA `(.L_x_0) ;  /* 0xfffffffc00fc7947 */ /* 0x000fc0000383ffff */
[----:B------:R-:W-:-:S00]  /*01f0*/  NOP ;  /* 0x0000000000007918 */ /* 0x000fc00000000000 */
        /* <DEDUP_REMOVED lines=8> */
.L_x_11:


//--------------------- .text._Z9YPEAX_GPUPdS_di  --------------------------
	.section	.text._Z9YPEAX_GPUPdS_di,"ax",@progbits
	.align	128
        .global         _Z9YPEAX_GPUPdS_di
        .type           _Z9YPEAX_GPUPdS_di,@function
        .size           _Z9YPEAX_GPUPdS_di,(.L_x_12 - _Z9YPEAX_GPUPdS_di)
        .other          _Z9YPEAX_GPUPdS_di,@"STO_CUDA_ENTRY STV_DEFAULT"
_Z9YPEAX_GPUPdS_di:
.text._Z9YPEAX_GPUPdS_di:
[----:B------:R-:W-:Y:S01]  /*0000*/  LDC R1, c[0x0][0x37c] ;  /* 0x0000df00ff017b82 */ /* 0x000fe20000000800 */
[----:B------:R-:W0:Y:S07]  /*0010*/  S2R R0, SR_TID.X ;  /* 0x0000000000007919 */ /* 0x000e2e0000002100 */
[----:B------:R-:W0:Y:S01]  /*0020*/  S2UR UR5, SR_CTAID.X ;  /* 0x00000000000579c3 */ /* 0x000e220000002500 */
[----:B------:R-:W1:Y:S07]  /*0030*/  LDCU UR4, c[0x0][0x398] ;  /* 0x00007300ff0477ac */ /* 0x000e6e0008000800 */
[----:B------:R-:W0:Y:S01]  /*0040*/  LDC R7, c[0x0][0x360] ;  /* 0x0000d800ff077b82 */ /* 0x000e220000000800 */
[----:B-1----:R-:W-:Y:S01]  /*0050*/  UIMAD UR4, UR4, UR4, URZ ;  /* 0x00000004040472a4 */ /* 0x002fe2000f8e02ff */
[----:B0-----:R-:W-:-:S05]  /*0060*/  IMAD R7, R7, UR5, R0 ;  /* 0x0000000507077c24 */ /* 0x001fca000f8e0200 */
[----:B------:R-:W-:-:S13]  /*0070*/  ISETP.GE.AND P0, PT, R7, UR4, PT ;  /* 0x0000000407007c0c */ /* 0x000fda000bf06270 */
[----:B------:R-:W-:Y:S05]  /*0080*/  @P0 EXIT ;  /* 0x000000000000094d */ /* 0x000fea0003800000 */
[----:B------:R-:W0:Y:S01]  /*0090*/  LDC.64 R2, c[0x0][0x388] ;  /* 0x0000e200ff027b82 */ /* 0x000e220000000a00 */
[----:B------:R-:W1:Y:S01]  /*00a0*/  LDCU.64 UR4, c[0x0][0x358] ;  /* 0x00006b00ff0477ac */ /* 0x000e620008000a00 */
[----:B------:R-:W2:Y:S06]  /*00b0*/  LDCU.64 UR6, c[0x0][0x390] ;  /* 0x00007200ff0677ac */ /* 0x000eac0008000a00 */
[----:B------:R-:W3:Y:S01]  /*00c0*/  LDC.64 R4, c[0x0][0x380] ;  /* 0x0000e000ff047b82 */ /* 0x000ee20000000a00 */
[----:B0-----:R-:W-:-:S06]  /*00d0*/  IMAD.WIDE R2, R7, 0x8, R2 ;  /* 0x0000000807027825 */ /* 0x001fcc00078e0202 */
[----:B-1----:R-:W2:Y:S01]  /*00e0*/  LDG.E.64 R2, desc[UR4][R2.64] ;  /* 0x0000000402027981 */ /* 0x002ea2000c1e1b00 */
[----:B---3--:R-:W-:-:S05]  /*00f0*/  IMAD.WIDE R4, R7, 0x8, R4 ;  /* 0x0000000807047825 */ /* 0x008fca00078e0204 */
[----:B------:R-:W2:Y:S02]  /*0100*/  LDG.E.64 R6, desc[UR4][R4.64] ;  /* 0x0000000404067981 */ /* 0x000ea4000c1e1b00 */
[----:B--2---:R-:W-:-:S07]  /*0110*/  DFMA R6, R2, UR6, R6 ;  /* 0x0000000602067c2b */ /* 0x004fce0008000006 */
[----:B------:R-:W-:Y:S01]  /*0120*/  STG.E.64 desc[UR4][R4.64], R6 ;  /* 0x0000000604007986 */ /* 0x000fe2000c101b04 */
[----:B------:R-:W-:Y:S05]  /*0130*/  EXIT ;  /* 0x000000000000794d */ /* 0x000fea0003800000 */
.L_x_1:
        /* <DEDUP_REMOVED lines=12> */
.L_x_12:


//--------------------- .text._Z13laplacian_GPUPdS_ddii --------------------------
	.section	.text._Z13laplacian_GPUPdS_ddii,"ax",@progbits
	.align	128
        .global         _Z13laplacian_GPUPdS_ddii
        .type           _Z13laplacian_GPUPdS_ddii,@function
        .size           _Z13laplacian_GPUPdS_ddii,(.L_x_10 - _Z13laplacian_GPUPdS_ddii)
        .other          _Z13laplacian_GPUPdS_ddii,@"STO_CUDA_ENTRY STV_DEFAULT"
_Z13laplacian_GPUPdS_ddii:
.text._Z13laplacian_GPUPdS_ddii:
        /* <DEDUP_REMOVED lines=16> */
[----:B------:R-:W3:Y:S08]  /*0100*/  LDC.64 R2, c[0x0][0x388] ;  /* 0x0000e200ff027b82 */ /* 0x000ef00000000a00 */
[----:B------:R-:W4:Y:S01]  /*0110*/  LDC.64 R18, c[0x0][0x398] ;  /* 0x0000e600ff127b82 */ /* 0x000f220000000a00 */
[----:B0-----:R-:W-:-:S04]  /*0120*/  IMAD R7, R5, R8, RZ ;  /* 0x0000000805077224 */ /* 0x001fc800078e02ff */
[----:B------:R-:W-:Y:S01]  /*0130*/  IMAD R9, R8, 0x2, R7 ;  /* 0x0000000208097824 */ /* 0x000fe200078e0207 */
[----:B------:R-:W-:-:S04]  /*0140*/  IADD3 R6, P0, PT, R0, R7, RZ ;  /* 0x0000000700067210 */ /* 0x000fc80007f1e0ff */
[----:B------:R-:W-:Y:S02]  /*0150*/  IADD3 R4, P1, PT, R0, R9, RZ ;  /* 0x0000000900047210 */ /* 0x000fe40007f3e0ff */
[----:B------:R-:W-:Y:S02]  /*0160*/  LEA.HI.X.SX32 R11, R7, RZ, 0x1, P0 ;  /* 0x000000ff070b7211 */ /* 0x000fe400000f0eff */
[----:B------:R-:W-:Y:S02]  /*0170*/  LEA.HI.X.SX32 R7, R9, RZ, 0x1, P1 ;  /* 0x000000ff09077211 */ /* 0x000fe400008f0eff */
[----:B-1----:R-:W-:Y:S02]  /*0180*/  LEA R10, P0, R6, UR6, 0x3 ;  /* 0x00000006060a7c11 */ /* 0x002fe4000f8018ff */
[----:B------:R-:W-:Y:S02]  /*0190*/  LEA R14, P1, R4, UR6, 0x3 ;  /* 0x00000006040e7c11 */ /* 0x000fe4000f8218ff */
[----:B------:R-:W-:-:S02]  /*01a0*/  LEA.HI.X R11, R6, UR7, R11, 0x3, P0 ;  /* 0x00000007060b7c11 */ /* 0x000fc400080f1c0b */
[----:B------:R-:W-:Y:S02]  /*01b0*/  LEA.HI.X R15, R4, UR7, R7, 0x3, P1 ;  /* 0x00000007040f7c11 */ /* 0x000fe400088f1c07 */
[----:B------:R-:W-:Y:S02]  /*01c0*/  IADD3 R17, PT, PT, R0, -R8, R9 ;  /* 0x8000000800117210 */ /* 0x000fe40007ffe009 */
[----:B--2---:R-:W2:Y:S01]  /*01d0*/  LDG.E.64 R10, desc[UR4][R10.64+0x8] ;  /* 0x000008040a0a7981 */ /* 0x004ea2000c1e1b00 */
[----:B------:R-:W4:Y:S03]  /*01e0*/  LDC.64 R8, c[0x0][0x390] ;  /* 0x0000e400ff087b82 */ /* 0x000f260000000a00 */
[----:B------:R-:W2:Y:S01]  /*01f0*/  LDG.E.64 R14, desc[UR4][R14.64+0x8] ;  /* 0x000008040e0e7981 */ /* 0x000ea2000c1e1b00 */
[----:B---3--:R-:W-:-:S05]  /*0200*/  IMAD.WIDE R16, R17, 0x8, R2 ;  /* 0x0000000811107825 */ /* 0x008fca00078e0202 */
[----:B------:R-:W3:Y:S04]  /*0210*/  LDG.E.64 R12, desc[UR4][R16.64] ;  /* 0x00000004100c7981 */ /* 0x000ee8000c1e1b00 */
[----:B------:R-:W5:Y:S04]  /*0220*/  LDG.E.64 R2, desc[UR4][R16.64+0x10] ;  /* 0x0000100410027981 */ /* 0x000f68000c1e1b00 */
[----:B------:R-:W5:Y:S01]  /*0230*/  LDG.E.64 R6, desc[UR4][R16.64+0x8] ;  /* 0x0000080410067981 */ /* 0x000f62000c1e1b00 */
[----:B------:R-:W-:Y:S01]  /*0240*/  BSSY.RECONVERGENT B0, `(.L_x_2) ;  /* 0x0000018000007945 */ /* 0x000fe20003800200 */
[----:B----4-:R-:W-:Y:S01]  /*0250*/  DMUL R8, R8, R18 ;  /* 0x0000001208087228 */ /* 0x010fe20000000000 */
[----:B------:R-:W-:-:S05]  /*0260*/  IMAD.MOV.U32 R18, RZ, RZ, 0x1 ;  /* 0x00000001ff127424 */ /* 0x000fca00078e00ff */
[----:B------:R-:W0:Y:S02]  /*0270*/  MUFU.RCP64H R19, R9 ;  /* 0x0000000900137308 */ /* 0x000e240000001800 */
[----:B0-----:R-:W-:-:S08]  /*0280*/  DFMA R20, -R8, R18, 1 ;  /* 0x3ff000000814742b */ /* 0x001fd00000000112 */
[----:B------:R-:W-:-:S08]  /*0290*/  DFMA R20, R20, R20, R20 ;  /* 0x000000141414722b */ /* 0x000fd00000000014 */
[----:B------:R-:W-:Y:S02]  /*02a0*/  DFMA R20, R18, R20, R18 ;  /* 0x000000141214722b */ /* 0x000fe40000000012 */
[----:B--2---:R-:W-:-:S08]  /*02b0*/  DADD R10, R10, R14 ;  /* 0x000000000a0a7229 */ /* 0x004fd0000000000e */
[----:B---3--:R-:W-:Y:S02]  /*02c0*/  DADD R10, R10, R12 ;  /* 0x000000000a0a7229 */ /* 0x008fe4000000000c */
[----:B------:R-:W-:-:S06]  /*02d0*/  DFMA R12, -R8, R20, 1 ;  /* 0x3ff00000080c742b */ /* 0x000fcc0000000114 */
[----:B-----5:R-:W-:Y:S02]  /*02e0*/  DADD R2, R10, R2 ;  /* 0x000000000a027229 */ /* 0x020fe40000000002 */
[----:B------:R-:W-:-:S06]  /*02f0*/  DFMA R12, R20, R12, R20 ;  /* 0x0000000c140c722b */ /* 0x000fcc0000000014 */
[----:B------:R-:W-:-:S08]  /*0300*/  DFMA R6, R6, -4, R2 ;  /* 0xc01000000606782b */ /* 0x000fd00000000002 */
[----:B------:R-:W-:Y:S02]  /*0310*/  DMUL R2, R6, R12 ;  /* 0x0000000c06027228 */ /* 0x000fe40000000000 */
[----:B------:R-:W-:-:S06]  /*0320*/  FSETP.GEU.AND P1, PT, |R7|, 6.5827683646048100446e-37, PT ;  /* 0x036000000700780b */ /* 0x000fcc0003f2e200 */
[----:B------:R-:W-:-:S08]  /*0330*/  DFMA R10, -R8, R2, R6 ;  /* 0x00000002080a722b */ /* 0x000fd00000000106 */
[----:B------:R-:W-:-:S10]  /*0340*/  DFMA R2, R12, R10, R2 ;  /* 0x0000000a0c02722b */ /* 0x000fd40000000002 */
[----:B------:R-:W-:-:S05]  /*0350*/  FFMA R4, RZ, R9, R3 ;  /* 0x00000009ff047223 */ /* 0x000fca0000000003 */
[----:B------:R-:W-:-:S13]  /*0360*/  FSETP.GT.AND P0, PT, |R4|, 1.469367938527859385e-39, PT ;  /* 0x001000000400780b */ /* 0x000fda0003f04200 */
[----:B------:R-:W-:Y:S05]  /*0370*/  @P0 BRA P1, `(.L_x_3) ;  /* 0x0000000000100947 */ /* 0x000fea0000800000 */
[----:B------:R-:W-:-:S07]  /*0380*/  MOV R4, 0x3a0 ;  /* 0x000003a000047802 */ /* 0x000fce0000000f00 */
[----:B------:R-:W-:Y:S05]  /*0390*/  CALL.REL.NOINC `($__internal_0_$__cuda_sm20_div_rn_f64_full) ;  /* 0x0000000000247944 */ /* 0x000fea0003c00000 */
[----:B------:R-:W-:Y:S02]  /*03a0*/  IMAD.MOV.U32 R2, RZ, RZ, R12 ;  /* 0x000000ffff027224 */ /* 0x000fe400078e000c */
[----:B------:R-:W-:-:S07]  /*03b0*/  IMAD.MOV.U32 R3, RZ, RZ, R13 ;  /* 0x000000ffff037224 */ /* 0x000fce00078e000d */
.L_x_3:
[----:B------:R-:W-:Y:S05]  /*03c0*/  BSYNC.RECONVERGENT B0 ;  /* 0x0000000000007941 */ /* 0x000fea0003800200 */
.L_x_2:
[----:B------:R-:W0:Y:S01]  /*03d0*/  LDC.64 R6, c[0x0][0x380] ;  /* 0x0000e000ff067b82 */ /* 0x000e220000000a00 */
[----:B------:R-:W1:Y:S02]  /*03e0*/  LDCU UR6, c[0x0][0x3a4] ;  /* 0x00007480ff0677ac */ /* 0x000e640008000800 */
[----:B-1----:R-:W-:-:S04]  /*03f0*/  IMAD R5, R5, UR6, R0 ;  /* 0x0000000605057c24 */ /* 0x002fc8000f8e0200 */
[----:B0-----:R-:W-:-:S05]  /*0400*/  IMAD.WIDE R4, R5, 0x8, R6 ;  /* 0x0000000805047825 */ /* 0x001fca00078e0206 */
[----:B------:R-:W-:Y:S01]  /*0410*/  STG.E.64 desc[UR4][R4.64], R2 ;  /* 0x0000000204007986 */ /* 0x000fe2000c101b04 */
[----:B------:R-:W-:Y:S05]  /*0420*/  EXIT ;  /* 0x000000000000794d */ /* 0x000fea0003800000 */
        .weak           $__internal_0_$__cuda_sm20_div_rn_f64_full
        .type           $__internal_0_$__cuda_sm20_div_rn_f64_full,@function
        .size           $__internal_0_$__cuda_sm20_div_rn_f64_full,(.L_x_10 - $__internal_0_$__cuda_sm20_div_rn_f64_full)
$__internal_0_$__cuda_sm20_div_rn_f64_full:
[C---:B------:R-:W-:Y:S01]  /*0430*/  FSETP.GEU.AND P0, PT, |R9|.reuse, 1.469367938527859385e-39, PT ;  /* 0x001000000900780b */ /* 0x040fe20003f0e200 */
[----:B------:R-:W-:Y:S01]  /*0440*/  IMAD.MOV.U32 R10, RZ, RZ, 0x1 ;  /* 0x00000001ff0a7424 */ /* 0x000fe200078e00ff */
[----:B------:R-:W-:Y:S01]  /*0450*/  LOP3.LUT R2, R9, 0x800fffff, RZ, 0xc0, !PT ;  /* 0x800fffff09027812 */ /* 0x000fe200078ec0ff */
[----:B------:R-:W-:Y:S01]  /*0460*/  BSSY.RECONVERGENT B1, `(.L_x_4) ;  /* 0x0000055000017945 */ /* 0x000fe20003800200 */
[C---:B------:R-:W-:Y:S02]  /*0470*/  FSETP.GEU.AND P2, PT, |R7|.reuse, 1.469367938527859385e-39, PT ;  /* 0x001000000700780b */ /* 0x040fe40003f4e200 */
[----:B------:R-:W-:Y:S01]  /*0480*/  LOP3.LUT R3, R2, 0x3ff00000, RZ, 0xfc, !PT ;  /* 0x3ff0000002037812 */ /* 0x000fe200078efcff */
[----:B------:R-:W-:Y:S01]  /*0490*/  IMAD.MOV.U32 R2, RZ, RZ, R8 ;  /* 0x000000ffff027224 */ /* 0x000fe200078e0008 */
[----:B------:R-:W-:-:S05]  /*04a0*/  LOP3.LUT R12, R7, 0x7ff00000, RZ, 0xc0, !PT ;  /* 0x7ff00000070c7812 */ /* 0x000fca00078ec0ff */
[----:B------:R-:W-:-:S04]  /*04b0*/  @!P0 DMUL R2, R8, 8.98846567431157953865e+307 ;  /* 0x7fe0000008028828 */ /* 0x000fc80000000000 */
[----:B------:R-:W-:Y:S01]  /*04c0*/  @!P2 LOP3.LUT R13, R9, 0x7ff00000, RZ, 0xc0, !PT ;  /* 0x7ff00000090da812 */ /* 0x000fe200078ec0ff */
[----:B------:R-:W-:Y:S01]  /*04d0*/  @!P2 IMAD.MOV.U32 R18, RZ, RZ, RZ ;  /* 0x000000ffff12a224 */ /* 0x000fe200078e00ff */
[----:B------:R-:W0:Y:S02]  /*04e0*/  MUFU.RCP64H R11, R3 ;  /* 0x00000003000b7308 */ /* 0x000e240000001800 */
[----:B------:R-:W-:Y:S01]  /*04f0*/  @!P2 ISETP.GE.U32.AND P3, PT, R12, R13, PT ;  /* 0x0000000d0c00a20c */ /* 0x000fe20003f66070 */
[----:B------:R-:W-:-:S05]  /*0500*/  IMAD.MOV.U32 R13, RZ, RZ, 0x1ca00000 ;  /* 0x1ca00000ff0d7424 */ /* 0x000fca00078e00ff */
[----:B------:R-:W-:-:S04]  /*0510*/  @!P2 SEL R19, R13, 0x63400000, !P3 ;  /* 0x634000000d13a807 */ /* 0x000fc80005800000 */
[----:B------:R-:W-:-:S04]  /*0520*/  @!P2 LOP3.LUT R19, R19, 0x80000000, R7, 0xf8, !PT ;  /* 0x800000001313a812 */ /* 0x000fc800078ef807 */
[----:B------:R-:W-:Y:S01]  /*0530*/  @!P2 LOP3.LUT R19, R19, 0x100000, RZ, 0xfc, !PT ;  /* 0x001000001313a812 */ /* 0x000fe200078efcff */
[----:B0-----:R-:W-:-:S08]  /*0540*/  DFMA R14, R10, -R2, 1 ;  /* 0x3ff000000a0e742b */ /* 0x001fd00000000802 */
[----:B------:R-:W-:Y:S01]  /*0550*/  DFMA R16, R14, R14, R14 ;  /* 0x0000000e0e10722b */ /* 0x000fe2000000000e */
[----:B------:R-:W-:-:S04]  /*0560*/  LOP3.LUT R15, R9, 0x7ff00000, RZ, 0xc0, !PT ;  /* 0x7ff00000090f7812 */ /* 0x000fc800078ec0ff */
[----:B------:R-:W-:-:S03]  /*0570*/  ISETP.GE.U32.AND P1, PT, R12, R15, PT ;  /* 0x0000000f0c00720c */ /* 0x000fc60003f26070 */
[----:B------:R-:W-:Y:S01]  /*0580*/  DFMA R16, R10, R16, R10 ;  /* 0x000000100a10722b */ /* 0x000fe2000000000a */
[----:B------:R-:W-:Y:S01]  /*0590*/  SEL R11, R13, 0x63400000, !P1 ;  /* 0x634000000d0b7807 */ /* 0x000fe20004800000 */
[----:B------:R-:W-:-:S03]  /*05a0*/  IMAD.MOV.U32 R10, RZ, RZ, R6 ;  /* 0x000000ffff0a7224 */ /* 0x000fc600078e0006 */
[----:B------:R-:W-:-:S03]  /*05b0*/  LOP3.LUT R11, R11, 0x800fffff, R7, 0xf8, !PT ;  /* 0x800fffff0b0b7812 */ /* 0x000fc600078ef807 */
[----:B------:R-:W-:-:S03]  /*05c0*/  DFMA R20, R16, -R2, 1 ;  /* 0x3ff000001014742b */ /* 0x000fc60000000802 */
[----:B------:R-:W-:-:S05]  /*05d0*/  @!P2 DFMA R10, R10, 2, -R18 ;  /* 0x400000000a0aa82b */ /* 0x000fca0000000812 */
[----:B------:R-:W-:Y:S01]  /*05e0*/  DFMA R16, R16, R20, R16 ;  /* 0x000000141010722b */ /* 0x000fe20000000010 */
[----:B------:R-:W-:Y:S02]  /*05f0*/  IMAD.MOV.U32 R21, RZ, RZ, R12 ;  /* 0x000000ffff157224 */ /* 0x000fe400078e000c */
[----:B------:R-:W-:Y:S01]  /*0600*/  IMAD.MOV.U32 R20, RZ, RZ, R15 ;  /* 0x000000ffff147224 */ /* 0x000fe200078e000f */
[----:B------:R-:W-:Y:S02]  /*0610*/  @!P0 LOP3.LUT R20, R3, 0x7ff00000, RZ, 0xc0, !PT ;  /* 0x7ff0000003148812 */ /* 0x000fe400078ec0ff */
[----:B------:R-:W-:Y:S02]  /*0620*/  @!P2 LOP3.LUT R21, R11, 0x7ff00000, RZ, 0xc0, !PT ;  /* 0x7ff000000b15a812 */ /* 0x000fe400078ec0ff */
[----:B------:R-:W-:Y:S01]  /*0630*/  DMUL R18, R16, R10 ;  /* 0x0000000a10127228 */ /* 0x000fe20000000000 */
[----:B------:R-:W-:Y:S02]  /*0640*/  VIADD R23, R20, 0xffffffff ;  /* 0xffffffff14177836 */ /* 0x000fe40000000000 */
[----:B------:R-:W-:-:S05]  /*0650*/  VIADD R22, R21, 0xffffffff ;  /* 0xffffffff15167836 */ /* 0x000fca0000000000 */
[----:B------:R-:W-:Y:S01]  /*0660*/  DFMA R14, R18, -R2, R10 ;  /* 0x80000002120e722b */ /* 0x000fe2000000000a */
[----:B------:R-:W-:-:S04]  /*0670*/  ISETP.GT.U32.AND P0, PT, R22, 0x7feffffe, PT ;  /* 0x7feffffe1600780c */ /* 0x000fc80003f04070 */
[----:B------:R-:W-:-:S03]  /*0680*/  ISETP.GT.U32.OR P0, PT, R23, 0x7feffffe, P0 ;  /* 0x7feffffe1700780c */ /* 0x000fc60000704470 */
[----:B------:R-:W-:-:S10]  /*0690*/  DFMA R14, R16, R14, R18 ;  /* 0x0000000e100e722b */ /* 0x000fd40000000012 */
[----:B------:R-:W-:Y:S05]  /*06a0*/  @P0 BRA `(.L_x_5) ;  /* 0x00000000006c0947 */ /* 0x000fea0003800000 */
[----:B------:R-:W-:-:S04]  /*06b0*/  LOP3.LUT R7, R9, 0x7ff00000, RZ, 0xc0, !PT ;  /* 0x7ff0000009077812 */ /* 0x000fc800078ec0ff */
[CC--:B------:R-:W-:Y:S02]  /*06c0*/  VIADDMNMX R6, R12.reuse, -R7.reuse, 0xb9600000, !PT ;  /* 0xb96000000c067446 */ /* 0x0c0fe40007800907 */
[----:B------:R-:W-:Y:S02]  /*06d0*/  ISETP.GE.U32.AND P0, PT, R12, R7, PT ;  /* 0x000000070c00720c */ /* 0x000fe40003f06070 */
[----:B------:R-:W-:Y:S02]  /*06e0*/  VIMNMX R6, PT, PT, R6, 0x46a00000, PT ;  /* 0x46a0000006067848 */ /* 0x000fe40003fe0100 */
[----:B------:R-:W-:-:S05]  /*06f0*/  SEL R13, R13, 0x63400000, !P0 ;  /* 0x634000000d0d7807 */ /* 0x000fca0004000000 */
[----:B------:R-:W-:Y:S02]  /*0700*/  IMAD.IADD R16, R6, 0x1, -R13 ;  /* 0x0000000106107824 */ /* 0x000fe400078e0a0d */
[----:B------:R-:W-:Y:S02]  /*0710*/  IMAD.MOV.U32 R6, RZ, RZ, RZ ;  /* 0x000000ffff067224 */ /* 0x000fe400078e00ff */
[----:B------:R-:W-:-:S06]  /*0720*/  VIADD R7, R16, 0x7fe00000 ;  /* 0x7fe0000010077836 */ /* 0x000fcc0000000000 */
[----:B------:R-:W-:-:S10]  /*0730*/  DMUL R12, R14, R6 ;  /* 0x000000060e0c7228 */ /* 0x000fd40000000000 */
[----:B------:R-:W-:-:S13]  /*0740*/  FSETP.GTU.AND P0, PT, |R13|, 1.469367938527859385e-39, PT ;  /* 0x001000000d00780b */ /* 0x000fda0003f0c200 */
[----:B------:R-:W-:Y:S05]  /*0750*/  @P0 BRA `(.L_x_6) ;  /* 0x0000000000940947 */ /* 0x000fea0003800000 */
[----:B------:R-:W-:Y:S01]  /*0760*/  DFMA R2, R14, -R2, R10 ;  /* 0x800000020e02722b */ /* 0x000fe2000000000a */
[----:B------:R-:W-:-:S09]  /*0770*/  IMAD.MOV.U32 R6, RZ, RZ, RZ ;  /* 0x000000ffff067224 */ /* 0x000fd200078e00ff */
[C---:B------:R-:W-:Y:S02]  /*0780*/  FSETP.NEU.AND P0, PT, R3.reuse, RZ, PT ;  /* 0x000000ff0300720b */ /* 0x040fe40003f0d000 */
[----:B------:R-:W-:-:S04]  /*0790*/  LOP3.LUT R9, R3, 0x80000000, R9, 0x48, !PT ;  /* 0x8000000003097812 */ /* 0x000fc800078e4809 */
[----:B------:R-:W-:-:S07]  /*07a0*/  LOP3.LUT R7, R9, R7, RZ, 0xfc, !PT ;  /* 0x0000000709077212 */ /* 0x000fce00078efcff */
[----:B------:R-:W-:Y:S05]  /*07b0*/  @!P0 BRA `(.L_x_6) ;  /* 0x00000000007c8947 */ /* 0x000fea0003800000 */
[----:B------:R-:W-:Y:S01]  /*07c0*/  IMAD.MOV R3, RZ, RZ, -R16 ;  /* 0x000000ffff037224 */ /* 0x000fe200078e0a10 */
[----:B------:R-:W-:Y:S01]  /*07d0*/  DMUL.RP R6, R14, R6 ;  /* 0x000000060e067228 */ /* 0x000fe20000008000 */
[----:B------:R-:W-:-:S06]  /*07e0*/  IMAD.MOV.U32 R2, RZ, RZ, RZ ;  /* 0x000000ffff027224 */ /* 0x000fcc00078e00ff */
[----:B------:R-:W-:-:S03]  /*07f0*/  DFMA R2, R12, -R2, R14 ;  /* 0x800000020c02722b */ /* 0x000fc6000000000e */
[----:B------:R-:W-:-:S03]  /*0800*/  LOP3.LUT R9, R7, R9, RZ, 0x3c, !PT ;  /* 0x0000000907097212 */ /* 0x000fc600078e3cff */
[----:B------:R-:W-:-:S04]  /*0810*/  IADD3 R2, PT, PT, -R16, -0x43300000, RZ ;  /* 0xbcd0000010027810 */ /* 0x000fc80007ffe1ff */
[----:B------:R-:W-:-:S04]  /*0820*/  FSETP.NEU.AND P0, PT, |R3|, R2, PT ;  /* 0x000000020300720b */ /* 0x000fc80003f0d200 */
[----:B------:R-:W-:Y:S02]  /*0830*/  FSEL R12, R6, R12, !P0 ;  /* 0x0000000c060c7208 */ /* 0x000fe40004000000 */
[----:B------:R-:W-:Y:S01]  /*0840*/  FSEL R13, R9, R13, !P0 ;  /* 0x0000000d090d7208 */ /* 0x000fe20004000000 */
[----:B------:R-:W-:Y:S06]  /*0850*/  BRA `(.L_x_6) ;  /* 0x0000000000547947 */ /* 0x000fec0003800000 */
.L_x_5:
[----:B------:R-:W-:-:S14]  /*0860*/  DSETP.NAN.AND P0, PT, R6, R6, PT ;  /* 0x000000060600722a */ /* 0x000fdc0003f08000 */
[----:B------:R-:W-:Y:S05]  /*0870*/  @P0 BRA `(.L_x_7) ;  /* 0x0000000000440947 */ /* 0x000fea0003800000 */
[----:B------:R-:W-:-:S14]  /*0880*/  DSETP.NAN.AND P0, PT, R8, R8, PT ;  /* 0x000000080800722a */ /* 0x000fdc0003f08000 */
[----:B------:R-:W-:Y:S05]  /*0890*/  @P0 BRA `(.L_x_8) ;  /* 0x0000000000300947 */ /* 0x000fea0003800000 */
[----:B------:R-:W-:Y:S01]  /*08a0*/  ISETP.NE.AND P0, PT, R21, R20, PT ;  /* 0x000000141500720c */ /* 0x000fe20003f05270 */
[----:B------:R-:W-:Y:S02]  /*08b0*/  IMAD.MOV.U32 R12, RZ, RZ, 0x0 ;  /* 0x00000000ff0c7424 */ /* 0x000fe400078e00ff */
[----:B------:R-:W-:-:S10]  /*08c0*/  IMAD.MOV.U32 R13, RZ, RZ, -0x80000 ;  /* 0xfff80000ff0d7424 */ /* 0x000fd400078e00ff */
[----:B------:R-:W-:Y:S05]  /*08d0*/  @!P0 BRA `(.L_x_6) ;  /* 0x0000000000348947 */ /* 0x000fea0003800000 */
[----:B------:R-:W-:Y:S02]  /*08e0*/  ISETP.NE.AND P0, PT, R21, 0x7ff00000, PT ;  /* 0x7ff000001500780c */ /* 0x000fe40003f05270 */
[----:B------:R-:W-:Y:S02]  /*08f0*/  LOP3.LUT R13, R7, 0x80000000, R9, 0x48, !PT ;  /* 0x80000000070d7812 */ /* 0x000fe400078e4809 */
[----:B------:R-:W-:-:S13]  /*0900*/  ISETP.EQ.OR P0, PT, R20, RZ, !P0 ;  /* 0x000000ff1400720c */ /* 0x000fda0004702670 */
[----:B------:R-:W-:Y:S01]  /*0910*/  @P0 LOP3.LUT R2, R13, 0x7ff00000, RZ, 0xfc, !PT ;  /* 0x7ff000000d020812 */ /* 0x000fe200078efcff */
[----:B------:R-:W-:Y:S02]  /*0920*/  @!P0 IMAD.MOV.U32 R12, RZ, RZ, RZ ;  /* 0x000000ffff0c8224 */ /* 0x000fe400078e00ff */
[----:B------:R-:W-:Y:S02]  /*0930*/  @P0 IMAD.MOV.U32 R12, RZ, RZ, RZ ;  /* 0x000000ffff0c0224 */ /* 0x000fe400078e00ff */
[----:B------:R-:W-:Y:S01]  /*0940*/  @P0 IMAD.MOV.U32 R13, RZ, RZ, R2 ;  /* 0x000000ffff0d0224 */ /* 0x000fe200078e0002 */
[----:B------:R-:W-:Y:S06]  /*0950*/  BRA `(.L_x_6) ;  /* 0x0000000000147947 */ /* 0x000fec0003800000 */
.L_x_8:
[----:B------:R-:W-:Y:S01]  /*0960*/  LOP3.LUT R13, R9, 0x80000, RZ, 0xfc, !PT ;  /* 0x00080000090d7812 */ /* 0x000fe200078efcff */
[----:B------:R-:W-:Y:S01]  /*0970*/  IMAD.MOV.U32 R12, RZ, RZ, R8 ;  /* 0x000000ffff0c7224 */ /* 0x000fe200078e0008 */
[----:B------:R-:W-:Y:S06]  /*0980*/  BRA `(.L_x_6) ;  /* 0x0000000000087947 */ /* 0x000fec0003800000 */
.L_x_7:
[----:B------:R-:W-:Y:S01]  /*0990*/  LOP3.LUT R13, R7, 0x80000, RZ, 0xfc, !PT ;  /* 0x00080000070d7812 */ /* 0x000fe200078efcff */
[----:B------:R-:W-:-:S07]  /*09a0*/  IMAD.MOV.U32 R12, RZ, RZ, R6 ;  /* 0x000000ffff0c7224 */ /* 0x000fce00078e0006 */
.L_x_6:
[----:B------:R-:W-:Y:S05]  /*09b0*/  BSYNC.RECONVERGENT B1 ;  /* 0x0000000000017941 */ /* 0x000fea0003800200 */
.L_x_4:
[----:B------:R-:W-:Y:S02]  /*09c0*/  IMAD.MOV.U32 R2, RZ, RZ, R4 ;  /* 0x000000ffff027224 */ /* 0x000fe400078e0004 */
[----:B------:R-:W-:-:S04]  /*09d0*/  IMAD.MOV.U32 R3, RZ, RZ, 0x0 ;  /* 0x00000000ff037424 */ /* 0x000fc800078e00ff */
[----:B------:R-:W-:Y:S05]  /*09e0*/  RET.REL.NODEC R2 `(_Z13laplacian_GPUPdS_ddii) ;  /* 0xfffffff402847950 */ /* 0x000fea0003c3ffff */
.L_x_9:
        /* <DEDUP_REMOVED lines=9> */
.L_x_10:


//--------------------- .nv.shared.reserved.0     --------------------------
	.section	.nv.shared.reserved.0,"aw",@nobits
	.weak		__nv_reservedSMEM_offset_0_alias
	.size		__nv_reservedSMEM_offset_0_alias, 0, 64
	.other		__nv_reservedSMEM_offset_0_alias,@"STO_CUDA_RESERVED_SHARED STV_DEFAULT"
__nv_reservedSMEM_offset_0_alias:
	.zero		0
	.zero		64


//--------------------- .nv.constant0._Z10YEAYPX_GPUPdS_dii --------------------------
	.section	.nv.constant0._Z10YEAYPX_GPUPdS_dii,"a",@progbits
	.sectionflags	@""
	.align	4
.nv.constant0._Z10YEAYPX_GPUPdS_dii:
	.zero		928


//--------------------- .nv.constant0._Z9YPEAX_GPUPdS_di --------------------------
	.section	.nv.constant0._Z9YPEAX_GPUPdS_di,"a",@progbits
	.sectionflags	@""
	.align	4
.nv.constant0._Z9YPEAX_GPUPdS_di:
	.zero		924


//--------------------- .nv.constant0._Z13laplacian_GPUPdS_ddii --------------------------
	.section	.nv.constant0._Z13laplacian_GPUPdS_ddii,"a",@progbits
	.sectionflags	@""
	.align	4
.nv.constant0._Z13laplacian_GPUPdS_ddii:
	.zero		936


//--------------------- SYMBOLS --------------------------

	.type		.nv.reservedSmem.offset0,@object
	.size		.nv.reservedSmem.offset0,0x4
